	.headerflags	@"EF_CUDA_TEXMODE_UNIFIED EF_CUDA_64BIT_ADDRESS EF_CUDA_ACCELERATORS EF_CUDA_SM90 EF_CUDA_VIRTUAL_SM(EF_CUDA_SM90)"
	.elftype	@"ET_EXEC"


//--------------------- .nv.info                  --------------------------
	.section	.nv.info,"",@"SHT_CUDA_INFO"
	.align	4


	//----- nvinfo : EIATTR_REGCOUNT
	.align		4
        /*0000*/ 	.byte	0x04, 0x2f
        /*0002*/ 	.short	(.L_2 - .L_1)
	.align		4
.L_1:
        /*0004*/ 	.word	index@(triton_per_fused__native_batch_norm_legit_leaky_relu_11)
        /*0008*/ 	.word	0x00000017


	//----- nvinfo : EIATTR_MIN_STACK_SIZE
	.align		4
.L_2:
        /*000c*/ 	.byte	0x04, 0x12
        /*000e*/ 	.short	(.L_4 - .L_3)
	.align		4
.L_3:
        /*0010*/ 	.word	index@(triton_per_fused__native_batch_norm_legit_leaky_relu_11)
        /*0014*/ 	.word	0x00000000


	//----- nvinfo : EIATTR_FRAME_SIZE
	.align		4
.L_4:
        /*0018*/ 	.byte	0x04, 0x11
        /*001a*/ 	.short	(.L_6 - .L_5)
	.align		4
.L_5:
        /*001c*/ 	.word	index@(triton_per_fused__native_batch_norm_legit_leaky_relu_11)
        /*0020*/ 	.word	0x00000000


	//----- nvinfo : EIATTR_MIN_STACK_SIZE
	.align		4
.L_6:
        /*0024*/ 	.byte	0x04, 0x12
        /*0026*/ 	.short	(.L_8 - .L_7)
	.align		4
.L_7:
        /*0028*/ 	.word	index@(triton_per_fused__native_batch_norm_legit_leaky_relu_11)
        /*002c*/ 	.word	0x00000000
.L_8:


//--------------------- .nv.info.triton_per_fused__native_batch_norm_legit_leaky_relu_11 --------------------------
	.section	.nv.info.triton_per_fused__native_batch_norm_legit_leaky_relu_11,"",@"SHT_CUDA_INFO"
	.sectionflags	@""
	.align	4


	//----- nvinfo : EIATTR_CUDA_API_VERSION
	.align		4
        /*0000*/ 	.byte	0x04, 0x37
        /*0002*/ 	.short	(.L_10 - .L_9)
.L_9:
        /*0004*/ 	.word	0x0000007c


	//----- nvinfo : EIATTR_KPARAM_INFO
	.align		4
.L_10:
        /*0008*/ 	.byte	0x04, 0x17
        /*000a*/ 	.short	(.L_12 - .L_11)
.L_11:
        /*000c*/ 	.word	0x00000000
        /*0010*/ 	.short	0x0005
        /*0012*/ 	.short	0x0024
        /*0014*/ 	.byte	0x00, 0xf0, 0x11, 0x00


	//----- nvinfo : EIATTR_KPARAM_INFO
	.align		4
.L_12:
        /*0018*/ 	.byte	0x04, 0x17
        /*001a*/ 	.short	(.L_14 - .L_13)
.L_13:
        /*001c*/ 	.word	0x00000000
        /*0020*/ 	.short	0x0004
        /*0022*/ 	.short	0x0020
        /*0024*/ 	.byte	0x00, 0xf0, 0x11, 0x00


	//----- nvinfo : EIATTR_KPARAM_INFO
	.align		4
.L_14:
        /*0028*/ 	.byte	0x04, 0x17
        /*002a*/ 	.short	(.L_16 - .L_15)
.L_15:
        /*002c*/ 	.word	0x00000000
        /*0030*/ 	.short	0x0003
        /*0032*/ 	.short	0x0018
        /*0034*/ 	.byte	0x00, 0xf4, 0x21, 0x00


	//----- nvinfo : EIATTR_KPARAM_INFO
	.align		4
.L_16:
        /*0038*/ 	.byte	0x04, 0x17
        /*003a*/ 	.short	(.L_18 - .L_17)
.L_17:
        /*003c*/ 	.word	0x00000000
        /*0040*/ 	.short	0x0002
        /*0042*/ 	.short	0x0010
        /*0044*/ 	.byte	0x00, 0xf4, 0x21, 0x00


	//----- nvinfo : EIATTR_KPARAM_INFO
	.align		4
.L_18:
        /*0048*/ 	.byte	0x04, 0x17
        /*004a*/ 	.short	(.L_20 - .L_19)
.L_19:
        /*004c*/ 	.word	0x00000000
        /*0050*/ 	.short	0x0001
        /*0052*/ 	.short	0x0008
        /*0054*/ 	.byte	0x00, 0xf4, 0x21, 0x00


	//----- nvinfo : EIATTR_KPARAM_INFO
	.align		4
.L_20:
        /*0058*/ 	.byte	0x04, 0x17
        /*005a*/ 	.short	(.L_22 - .L_21)
.L_21:
        /*005c*/ 	.word	0x00000000
        /*0060*/ 	.short	0x0000
        /*0062*/ 	.short	0x0000
        /*0064*/ 	.byte	0x00, 0xf4, 0x21, 0x00


	//----- nvinfo : EIATTR_SPARSE_MMA_MASK
	.align		4
.L_22:
        /*0068*/ 	.byte	0x03, 0x50
        /*006a*/ 	.short	0x0000


	//----- nvinfo : EIATTR_MAXREG_COUNT
	.align		4
        /*006c*/ 	.byte	0x03, 0x1b
        /*006e*/ 	.short	0x00ff


	//----- nvinfo : EIATTR_COOP_GROUP_MASK_REGIDS
	.align		4
        /*0070*/ 	.byte	0x04, 0x29
        /*0072*/ 	.short	(.L_24 - .L_23)


	//   ....[0]....
.L_23:
        /*0074*/ 	.word	0xffffffff


	//   ....[1]....
        /*0078*/ 	.word	0xffffffff


	//   ....[2]....
        /*007c*/ 	.word	0xffffffff


	//   ....[3]....
        /*0080*/ 	.word	0xffffffff


	//   ....[4]....
        /*0084*/ 	.word	0xffffffff


	//   ....[5]....
        /*0088*/ 	.word	0xffffffff


	//   ....[6]....
        /*008c*/ 	.word	0xffffffff


	//   ....[7]....
        /*0090*/ 	.word	0xffffffff


	//----- nvinfo : EIATTR_COOP_GROUP_INSTR_OFFSETS
	.align		4
.L_24:
        /*0094*/ 	.byte	0x04, 0x28
        /*0096*/ 	.short	(.L_26 - .L_25)


	//   ....[0]....
.L_25:
        /*0098*/ 	.word	0x000001e0


	//   ....[1]....
        /*009c*/ 	.word	0x00000200


	//   ....[2]....
        /*00a0*/ 	.word	0x00000220


	//   ....[3]....
        /*00a4*/ 	.word	0x00000240


	//   ....[4]....
        /*00a8*/ 	.word	0x000002f0


	//   ....[5]....
        /*00ac*/ 	.word	0x00000310


	//   ....[6]....
        /*00b0*/ 	.word	0x00000360


	//   ....[7]....
        /*00b4*/ 	.word	0x000003d0


	//----- nvinfo : EIATTR_EXIT_INSTR_OFFSETS
	.align		4
.L_26:
        /*00b8*/ 	.byte	0x04, 0x1c
        /*00ba*/ 	.short	(.L_28 - .L_27)


	//   ....[0]....
.L_27:
        /*00bc*/ 	.word	0x000005b0


	//   ....[1]....
        /*00c0*/ 	.word	0x000005e0


	//----- nvinfo : EIATTR_REQNTID
	.align		4
.L_28:
        /*00c4*/ 	.byte	0x04, 0x10
        /*00c6*/ 	.short	(.L_30 - .L_29)
.L_29:
        /*00c8*/ 	.word	0x00000080
        /*00cc*/ 	.word	0x00000001
        /*00d0*/ 	.word	0x00000001


	//----- nvinfo : EIATTR_CBANK_PARAM_SIZE
	.align		4
.L_30:
        /*00d4*/ 	.byte	0x03, 0x19
        /*00d6*/ 	.short	0x0028


	//----- nvinfo : EIATTR_PARAM_CBANK
	.align		4
        /*00d8*/ 	.byte	0x04, 0x0a
        /*00da*/ 	.short	(.L_32 - .L_31)
	.align		4
.L_31:
        /*00dc*/ 	.word	index@(.nv.constant0.triton_per_fused__native_batch_norm_legit_leaky_relu_11)
        /*00e0*/ 	.short	0x0210
        /*00e2*/ 	.short	0x0028


	//----- nvinfo : EIATTR_SW_WAR
	.align		4
.L_32:
        /*00e4*/ 	.byte	0x04, 0x36
        /*00e6*/ 	.short	(.L_34 - .L_33)
.L_33:
        /*00e8*/ 	.word	0x00000008
.L_34:


//--------------------- .nv.callgraph             --------------------------
	.section	.nv.callgraph,"",@"SHT_CUDA_CALLGRAPH"
	.align	4
	.sectionentsize	8
	.align		4
        /*0000*/ 	.word	0x00000000
	.align		4
        /*0004*/ 	.word	0xffffffff
	.align		4
        /*0008*/ 	.word	0x00000000
	.align		4
        /*000c*/ 	.word	0xfffffffe
	.align		4
        /*0010*/ 	.word	0x00000000
	.align		4
        /*0014*/ 	.word	0xfffffffd
	.align		4
        /*0018*/ 	.word	0x00000000
	.align		4
        /*001c*/ 	.word	0xfffffffc


//--------------------- .nv.constant4             --------------------------
	.section	.nv.constant4,"a",@progbits
	.align	8
	.align		8
.nv.constant4:
        /*0000*/ 	.dword	_$_str


//--------------------- .text.triton_per_fused__native_batch_norm_legit_leaky_relu_11 --------------------------
	.section	.text.triton_per_fused__native_batch_norm_legit_leaky_relu_11,"ax",@progbits
	.sectionflags	@"SHF_BARRIERS=1"
	.align	128
        .global         triton_per_fused__native_batch_norm_legit_leaky_relu_11
        .type           triton_per_fused__native_batch_norm_legit_leaky_relu_11,@function
        .size           triton_per_fused__native_batch_norm_legit_leaky_relu_11,(.L_x_1 - triton_per_fused__native_batch_norm_legit_leaky_relu_11)
        .other          triton_per_fused__native_batch_norm_legit_leaky_relu_11,@"STO_CUDA_ENTRY STV_DEFAULT"
triton_per_fused__native_batch_norm_legit_leaky_relu_11:
.text.triton_per_fused__native_batch_norm_legit_leaky_relu_11:
[----:B------:R-:W0:Y:S02]  /*0000*/  LDC R1, c[0x0][0x28] ;  /* 0x00000a00ff017b82 */ /* 0x000e240000000800 */
[----:B------:R-:W1:Y:S01]  /*0010*/  S2R R3, SR_TID.X ;  /* 0x0000000000037919 */ /* 0x000e620000002100 */
[----:B------:R-:W2:Y:S01]  /*0020*/  LDC.64 R10, c[0x0][0x210] ;  /* 0x00008400ff0a7b82 */ /* 0x000ea20000000a00 */
[----:B------:R-:W-:Y:S01]  /*0030*/  CS2R R6, SRZ ;  /* 0x0000000000067805 */ /* 0x000fe2000001ff00 */
[----:B------:R-:W-:Y:S01]  /*0040*/  ULDC.64 UR6, c[0x0][0x208] ;  /* 0x0000820000067ab9 */ /* 0x000fe20000000a00 */
[----:B------:R-:W3:Y:S01]  /*0050*/  S2R R0, SR_CTAID.X ;  /* 0x0000000000007919 */ /* 0x000ee20000002500 */
[----:B-1----:R-:W-:Y:S02]  /*0060*/  SHF.R.U32.HI R9, RZ, 0x4, R3 ;  /* 0x00000004ff097819 */ /* 0x002fe40000011603 */
[----:B------:R-:W-:Y:S02]  /*0070*/  SHF.L.U32 R4, R3, 0x2, RZ ;  /* 0x0000000203047819 */ /* 0x000fe400000006ff */
[----:B---3--:R-:W-:Y:S02]  /*0080*/  SHF.L.U32 R0, R0, 0x3, RZ ;  /* 0x0000000300007819 */ /* 0x008fe400000006ff */
[----:B------:R-:W-:-:S02]  /*0090*/  SGXT.U32 R9, R9, 0x3 ;  /* 0x000000030909781a */ /* 0x000fc40000000000 */
[----:B------:R-:W-:Y:S02]  /*00a0*/  LOP3.LUT R5, R4, 0x3c, RZ, 0xc0, !PT ;  /* 0x0000003c04057812 */ /* 0x000fe400078ec0ff */
[----:B------:R-:W-:-:S04]  /*00b0*/  LOP3.LUT R2, R0, R9, RZ, 0xfc, !PT ;  /* 0x0000000900027212 */ /* 0x000fc800078efcff */
[C---:B------:R-:W-:Y:S02]  /*00c0*/  ISETP.GE.AND P2, PT, R2.reuse, 0x800, PT ;  /* 0x000008000200780c */ /* 0x040fe40003f46270 */
[----:B------:R-:W-:Y:S02]  /*00d0*/  LEA R2, R2, R5, 0x6 ;  /* 0x0000000502027211 */ /* 0x000fe400078e30ff */
[----:B------:R-:W-:-:S03]  /*00e0*/  CS2R R4, SRZ ;  /* 0x0000000000047805 */ /* 0x000fc6000001ff00 */
[----:B--2---:R-:W-:-:S06]  /*00f0*/  IMAD.WIDE R10, R2, 0x4, R10 ;  /* 0x00000004020a7825 */ /* 0x004fcc00078e020a */
[----:B------:R-:W2:Y:S01]  /*0100*/  @!P2 LDG.E.128 R4, desc[UR6][R10.64] ;  /* 0x000000060a04a981 */ /* 0x000ea2000c1e1d00 */
[----:B------:R-:W1:Y:S01]  /*0110*/  S2UR UR5, SR_CgaCtaId ;  /* 0x00000000000579c3 */ /* 0x000e620000008800 */
[----:B------:R-:W-:Y:S01]  /*0120*/  UMOV UR4, 0x400 ;  /* 0x0000040000047882 */ /* 0x000fe20000000000 */
[----:B------:R-:W-:Y:S01]  /*0130*/  HFMA2.MMA R20, -RZ, RZ, 1.125, 0 ;  /* 0x3c800000ff147435 */ /* 0x000fe200000001ff */
[----:B------:R-:W-:Y:S01]  /*0140*/  LOP3.LUT P0, RZ, R3, 0x78, RZ, 0xc0, !PT ;  /* 0x0000007803ff7812 */ /* 0x000fe2000780c0ff */
[----:B-1----:R-:W-:Y:S01]  /*0150*/  UPRMT UR4, UR5, 0x654, UR4 ;  /* 0x0000065405047896 */ /* 0x002fe20008000004 */
[----:B--2---:R-:W-:Y:S02]  /*0160*/  SEL R4, R4, RZ, !P2 ;  /* 0x000000ff04047207 */ /* 0x004fe40005000000 */
[----:B------:R-:W-:Y:S02]  /*0170*/  SEL R5, R5, RZ, !P2 ;  /* 0x000000ff05057207 */ /* 0x000fe40005000000 */
[----:B------:R-:W-:-:S02]  /*0180*/  SEL R6, R6, RZ, !P2 ;  /* 0x000000ff06067207 */ /* 0x000fc40005000000 */
[----:B------:R-:W-:Y:S01]  /*0190*/  SEL R7, R7, RZ, !P2 ;  /* 0x000000ff07077207 */ /* 0x000fe20005000000 */
[----:B------:R-:W-:-:S04]  /*01a0*/  FADD R13, R4, R5 ;  /* 0x00000005040d7221 */ /* 0x000fc80000000000 */
[----:B------:R-:W-:-:S04]  /*01b0*/  FADD R8, R6, R13 ;  /* 0x0000000d06087221 */ /* 0x000fc80000000000 */
[----:B------:R-:W-:-:S05]  /*01c0*/  FADD R8, R7, R8 ;  /* 0x0000000807087221 */ /* 0x000fca0000000000 */
[----:B------:R-:W-:-:S05]  /*01d0*/  FSEL R8, R8, RZ, !P2 ;  /* 0x000000ff08087208 */ /* 0x000fca0005000000 */
[----:B------:R-:W1:Y:S02]  /*01e0*/  SHFL.BFLY PT, R13, R8, 0x8, 0x1f ;  /* 0x0d001f00080d7f89 */ /* 0x000e6400000e0000 */
[----:B-1----:R-:W-:-:S05]  /*01f0*/  FADD R13, R8, R13 ;  /* 0x0000000d080d7221 */ /* 0x002fca0000000000 */
[----:B------:R-:W1:Y:S02]  /*0200*/  SHFL.BFLY PT, R10, R13, 0x4, 0x1f ;  /* 0x0c801f000d0a7f89 */ /* 0x000e6400000e0000 */
[----:B-1----:R-:W-:-:S05]  /*0210*/  FADD R10, R13, R10 ;  /* 0x0000000a0d0a7221 */ /* 0x002fca0000000000 */
[----:B------:R-:W1:Y:S02]  /*0220*/  SHFL.BFLY PT, R11, R10, 0x2, 0x1f ;  /* 0x0c401f000a0b7f89 */ /* 0x000e6400000e0000 */
[----:B-1----:R-:W-:-:S05]  /*0230*/  FADD R11, R10, R11 ;  /* 0x0000000b0a0b7221 */ /* 0x002fca0000000000 */
[----:B------:R-:W1:Y:S02]  /*0240*/  SHFL.BFLY PT, R12, R11, 0x1, 0x1f ;  /* 0x0c201f000b0c7f89 */ /* 0x000e6400000e0000 */
[----:B-1----:R-:W-:-:S04]  /*0250*/  FADD R14, R11, R12 ;  /* 0x0000000c0b0e7221 */ /* 0x002fc80000000000 */
[C---:B------:R-:W-:Y:S01]  /*0260*/  FFMA R5, R14.reuse, -0.015625, R5 ;  /* 0xbc8000000e057823 */ /* 0x040fe20000000005 */
[C---:B------:R-:W-:Y:S01]  /*0270*/  FFMA R4, R14.reuse, -0.015625, R4 ;  /* 0xbc8000000e047823 */ /* 0x040fe20000000004 */
[C---:B------:R-:W-:Y:S01]  /*0280*/  FFMA R6, R14.reuse, -0.015625, R6 ;  /* 0xbc8000000e067823 */ /* 0x040fe20000000006 */
[----:B------:R-:W-:Y:S01]  /*0290*/  FFMA R7, R14, -0.015625, R7 ;  /* 0xbc8000000e077823 */ /* 0x000fe20000000007 */
[----:B------:R-:W-:-:S04]  /*02a0*/  FMUL R15, R5, R5 ;  /* 0x00000005050f7220 */ /* 0x000fc80000400000 */
[----:B------:R-:W-:-:S04]  /*02b0*/  FFMA R15, R4, R4, R15 ;  /* 0x00000004040f7223 */ /* 0x000fc8000000000f */
[----:B------:R-:W-:-:S04]  /*02c0*/  FFMA R8, R6, R6, R15 ;  /* 0x0000000606087223 */ /* 0x000fc8000000000f */
[----:B------:R-:W-:-:S05]  /*02d0*/  FFMA R8, R7, R7, R8 ;  /* 0x0000000707087223 */ /* 0x000fca0000000008 */
[----:B------:R-:W-:-:S05]  /*02e0*/  FSEL R10, R8, RZ, !P2 ;  /* 0x000000ff080a7208 */ /* 0x000fca0005000000 */
[----:B------:R-:W1:Y:S02]  /*02f0*/  SHFL.BFLY PT, R11, R10, 0x8, 0x1f ;  /* 0x0d001f000a0b7f89 */ /* 0x000e6400000e0000 */
[----:B-1----:R-:W-:-:S05]  /*0300*/  FADD R11, R10, R11 ;  /* 0x0000000b0a0b7221 */ /* 0x002fca0000000000 */
[----:B------:R-:W1:Y:S02]  /*0310*/  SHFL.BFLY PT, R8, R11, 0x4, 0x1f ;  /* 0x0c801f000b087f89 */ /* 0x000e6400000e0000 */
[----:B-1----:R-:W-:Y:S01]  /*0320*/  FADD R12, R11, R8 ;  /* 0x000000080b0c7221 */ /* 0x002fe20000000000 */
[----:B------:R-:W-:Y:S01]  /*0330*/  LOP3.LUT R8, R3, 0x7, RZ, 0xc0, !PT ;  /* 0x0000000703087812 */ /* 0x000fe200078ec0ff */
[----:B------:R-:W1:Y:S01]  /*0340*/  LDC.64 R10, c[0x0][0x220] ;  /* 0x00008800ff0a7b82 */ /* 0x000e620000000a00 */
[----:B------:R-:W-:Y:S02]  /*0350*/  LOP3.LUT R3, R0, 0x7, R3, 0xf8, !PT ;  /* 0x0000000700037812 */ /* 0x000fe400078ef803 */
[----:B------:R-:W2:Y:S01]  /*0360*/  SHFL.BFLY PT, R13, R12, 0x2, 0x1f ;  /* 0x0c401f000c0d7f89 */ /* 0x000ea200000e0000 */
[----:B------:R-:W-:Y:S02]  /*0370*/  LEA R16, R8, UR4, 0x2 ;  /* 0x0000000408107c11 */ /* 0x000fe4000f8e10ff */
[----:B------:R-:W-:Y:S01]  /*0380*/  ISETP.LT.AND P0, PT, R3, 0x800, !P0 ;  /* 0x000008000300780c */ /* 0x000fe20004701270 */
[----:B-1----:R-:W-:-:S04]  /*0390*/  IMAD.WIDE R10, R2, 0x4, R10 ;  /* 0x00000004020a7825 */ /* 0x002fc800078e020a */
[----:B--2---:R-:W-:Y:S01]  /*03a0*/  FADD R15, R12, R13 ;  /* 0x0000000d0c0f7221 */ /* 0x004fe20000000000 */
[----:B------:R-:W-:Y:S02]  /*03b0*/  LEA R13, R9, UR4, 0x2 ;  /* 0x00000004090d7c11 */ /* 0x000fe4000f8e10ff */
[----:B------:R-:W1:Y:S02]  /*03c0*/  LDC.64 R8, c[0x0][0x228] ;  /* 0x00008a00ff087b82 */ /* 0x000e640000000a00 */
[----:B------:R-:W2:Y:S04]  /*03d0*/  SHFL.BFLY PT, R18, R15, 0x1, 0x1f ;  /* 0x0c201f000f127f89 */ /* 0x000ea800000e0000 */
[----:B------:R3:W-:Y:S02]  /*03e0*/  STS [R13], R14 ;  /* 0x0000000e0d007388 */ /* 0x0007e40000000800 */
[----:B------:R-:W-:Y:S01]  /*03f0*/  BAR.SYNC.DEFER_BLOCKING 0x0 ;  /* 0x0000000000007b1d */ /* 0x000fe20000010000 */
[----:B-1----:R-:W-:-:S04]  /*0400*/  IMAD.WIDE R8, R3, 0x4, R8 ;  /* 0x0000000403087825 */ /* 0x002fc800078e0208 */
[----:B--2---:R-:W-:-:S03]  /*0410*/  FADD R18, R15, R18 ;  /* 0x000000120f127221 */ /* 0x004fc60000000000 */
[----:B---3--:R-:W1:Y:S01]  /*0420*/  LDC.64 R14, c[0x0][0x218] ;  /* 0x00008600ff0e7b82 */ /* 0x008e620000000a00 */
[----:B------:R-:W-:Y:S01]  /*0430*/  FFMA R19, R18, R20, 9.9999997473787516356e-06 ;  /* 0x3727c5ac12137423 */ /* 0x000fe20000000014 */
[----:B------:R-:W-:Y:S05]  /*0440*/  LDS R12, [R16] ;  /* 0x00000000100c7984 */ /* 0x000fea0000000800 */
[----:B------:R-:W2:Y:S01]  /*0450*/  MUFU.RSQ R19, R19 ;  /* 0x0000001300137308 */ /* 0x000ea20000001400 */
[----:B------:R-:W-:Y:S01]  /*0460*/  BAR.SYNC.DEFER_BLOCKING 0x0 ;  /* 0x0000000000007b1d */ /* 0x000fe20000010000 */
[-C--:B--2---:R-:W-:Y:S01]  /*0470*/  FMUL R4, R4, R19.reuse ;  /* 0x0000001304047220 */ /* 0x084fe20000400000 */
[-C--:B------:R-:W-:Y:S01]  /*0480*/  FMUL R5, R5, R19.reuse ;  /* 0x0000001305057220 */ /* 0x080fe20000400000 */
[-C--:B------:R-:W-:Y:S01]  /*0490*/  FMUL R6, R6, R19.reuse ;  /* 0x0000001306067220 */ /* 0x080fe20000400000 */
[----:B------:R-:W-:Y:S01]  /*04a0*/  FMUL R7, R7, R19 ;  /* 0x0000001307077220 */ /* 0x000fe20000400000 */
[----:B-1----:R-:W-:Y:S01]  /*04b0*/  IMAD.WIDE R14, R3, 0x4, R14 ;  /* 0x00000004030e7825 */ /* 0x002fe200078e020e */
[----:B------:R-:W-:-:S02]  /*04c0*/  FSETP.GT.AND P1, PT, R4, RZ, PT ;  /* 0x000000ff0400720b */ /* 0x000fc40003f24000 */
[----:B------:R-:W-:Y:S02]  /*04d0*/  FSETP.GT.AND P5, PT, R5, RZ, PT ;  /* 0x000000ff0500720b */ /* 0x000fe40003fa4000 */
[----:B------:R-:W-:Y:S01]  /*04e0*/  FSETP.GT.AND P4, PT, R6, RZ, PT ;  /* 0x000000ff0600720b */ /* 0x000fe20003f84000 */
[----:B------:R-:W-:Y:S01]  /*04f0*/  STS [R13], R18 ;  /* 0x000000120d007388 */ /* 0x000fe20000000800 */
[----:B------:R-:W-:Y:S01]  /*0500*/  BAR.SYNC.DEFER_BLOCKING 0x0 ;  /* 0x0000000000007b1d */ /* 0x000fe20000010000 */
[----:B------:R-:W-:-:S06]  /*0510*/  FSETP.GT.AND P3, PT, R7, RZ, PT ;  /* 0x000000ff0700720b */ /* 0x000fcc0003f64000 */
[----:B------:R-:W-:Y:S02]  /*0520*/  @!P1 FMUL R4, R4, 0.20000000298023223877 ;  /* 0x3e4ccccd04049820 */ /* 0x000fe40000400000 */
[----:B------:R-:W-:Y:S02]  /*0530*/  @!P5 FMUL R5, R5, 0.20000000298023223877 ;  /* 0x3e4ccccd0505d820 */ /* 0x000fe40000400000 */
[----:B------:R-:W-:-:S03]  /*0540*/  @!P4 FMUL R6, R6, 0.20000000298023223877 ;  /* 0x3e4ccccd0606c820 */ /* 0x000fc60000400000 */
[----:B------:R-:W-:Y:S01]  /*0550*/  @!P3 FMUL R7, R7, 0.20000000298023223877 ;  /* 0x3e4ccccd0707b820 */ /* 0x000fe20000400000 */
[----:B------:R-:W1:Y:S04]  /*0560*/  LDS R17, [R16] ;  /* 0x0000000010117984 */ /* 0x000e680000000800 */
[----:B------:R2:W-:Y:S01]  /*0570*/  @!P2 STG.E.128 desc[UR6][R10.64], R4 ;  /* 0x000000040a00a986 */ /* 0x0005e2000c101d06 */
[----:B-1----:R-:W-:-:S06]  /*0580*/  FFMA R17, R17, R20, 9.9999997473787516356e-06 ;  /* 0x3727c5ac11117423 */ /* 0x002fcc0000000014 */
[----:B------:R-:W1:Y:S02]  /*0590*/  MUFU.RSQ R17, R17 ;  /* 0x0000001100117308 */ /* 0x000e640000001400 */
[----:B-1----:R2:W-:Y:S01]  /*05a0*/  @P0 STG.E desc[UR6][R8.64], R17 ;  /* 0x0000001108000986 */ /* 0x0025e2000c101906 */
[----:B------:R-:W-:Y:S05]  /*05b0*/  @!P0 EXIT ;  /* 0x000000000000894d */ /* 0x000fea0003800000 */
[----:B------:R-:W-:-:S05]  /*05c0*/  FMUL R3, R12, 0.015625 ;  /* 0x3c8000000c037820 */ /* 0x000fca0000400000 */
[----:B------:R-:W-:Y:S01]  /*05d0*/  STG.E desc[UR6][R14.64], R3 ;  /* 0x000000030e007986 */ /* 0x000fe2000c101906 */
[----:B------:R-:W-:Y:S05]  /*05e0*/  EXIT ;  /* 0x000000000000794d */ /* 0x000fea0003800000 */
.L_x_0:
[----:B------:R-:W-:-:S00]  /*05f0*/  BRA `(.L_x_0) ;  /* 0xfffffffc00fc7947 */ /* 0x000fc0000383ffff */
[----:B------:R-:W-:-:S00]  /*0600*/  NOP ;  /* 0x0000000000007918 */ /* 0x000fc00000000000 */
[----:B------:R-:W-:-:S00]  /*0610*/  NOP ;  /* 0x0000000000007918 */ /* 0x000fc00000000000 */
[----:B------:R-:W-:-:S00]  /*0620*/  NOP ;  /* 0x0000000000007918 */ /* 0x000fc00000000000 */
[----:B------:R-:W-:-:S00]  /*0630*/  NOP ;  /* 0x0000000000007918 */ /* 0x000fc00000000000 */
[----:B------:R-:W-:-:S00]  /*0640*/  NOP ;  /* 0x0000000000007918 */ /* 0x000fc00000000000 */
[----:B------:R-:W-:-:S00]  /*0650*/  NOP ;  /* 0x0000000000007918 */ /* 0x000fc00000000000 */
[----:B------:R-:W-:-:S00]  /*0660*/  NOP ;  /* 0x0000000000007918 */ /* 0x000fc00000000000 */
[----:B------:R-:W-:-:S00]  /*0670*/  NOP ;  /* 0x0000000000007918 */ /* 0x000fc00000000000 */
.L_x_1:


//--------------------- .nv.global.init           --------------------------
	.section	.nv.global.init,"aw",@progbits
.nv.global.init:
	.type		_$_str,@object
	.size		_$_str,(.L_0 - _$_str)
_$_str:
        /*0000*/ 	.byte	0x5f, 0x5f, 0x43, 0x55, 0x44, 0x41, 0x5f, 0x46, 0x54, 0x5a, 0x00
.L_0:


//--------------------- .nv.shared.triton_per_fused__native_batch_norm_legit_leaky_relu_11 --------------------------
	.section	.nv.shared.triton_per_fused__native_batch_norm_legit_leaky_relu_11,"aw",@nobits
	.sectionflags	@""
	.align	16
	.zero		1024


//--------------------- .nv.constant0.triton_per_fused__native_batch_norm_legit_leaky_relu_11 --------------------------
	.section	.nv.constant0.triton_per_fused__native_batch_norm_legit_leaky_relu_11,"a",@progbits
	.sectionflags	@""
	.align	4
.nv.constant0.triton_per_fused__native_batch_norm_legit_leaky_relu_11:
	.zero		568
